//
// Generated by NVIDIA NVVM Compiler
//
// Compiler Build ID: CL-36424714
// Cuda compilation tools, release 13.0, V13.0.88
// Based on NVVM 20.0.0
//

.version 9.0
.target sm_100
.address_size 64

	// .globl	_Z44printSuccessForCorrectExecutionConfigurationv
.extern .func  (.param .b32 func_retval0) vprintf
(
	.param .b64 vprintf_param_0,
	.param .b64 vprintf_param_1
)
;
.global .align 1 .b8 $str[43] = {83, 117, 99, 99, 101, 115, 115, 33, 10, 32, 116, 104, 114, 101, 97, 100, 73, 68, 120, 32, 58, 32, 37, 32, 100, 32, 44, 32, 66, 108, 111, 99, 107, 73, 100, 120, 32, 58, 32, 37, 100, 10};

.visible .entry _Z44printSuccessForCorrectExecutionConfigurationv()
{
	.local .align 8 .b8 	__local_depot0[8];
	.reg .b64 	%SP;
	.reg .b64 	%SPL;
	.reg .pred 	%p<4>;
	.reg .b32 	%r<7>;
	.reg .b64 	%rd<5>;

	mov.u64 	%SPL, __local_depot0;
	cvta.local.u64 	%SP, %SPL;
	mov.u32 	%r1, %tid.x;
	setp.ne.s32 	%p1, %r1, 1023;
	mov.u32 	%r2, %ctaid.x;
	setp.ne.s32 	%p2, %r2, 255;
	or.pred  	%p3, %p1, %p2;
	@%p3 bra 	$L__BB0_2;
	add.u64 	%rd1, %SP, 0;
	add.u64 	%rd2, %SPL, 0;
	mov.b32 	%r3, 255;
	mov.b32 	%r4, 1023;
	st.local.v2.u32 	[%rd2], {%r4, %r3};
	mov.u64 	%rd3, $str;
	cvta.global.u64 	%rd4, %rd3;
	{ // callseq 0, 0
	.param .b64 param0;
	st.param.b64 	[param0], %rd4;
	.param .b64 param1;
	st.param.b64 	[param1], %rd1;
	.param .b32 retval0;
	call.uni (retval0), 
	vprintf, 
	(
	param0, 
	param1
	);
	ld.param.b32 	%r5, [retval0];
	} // callseq 0
$L__BB0_2:
	ret;

}


// ===== COMPILED SASS (sm_100) =====

	.target	sm_100

	.elftype	@"ET_EXEC"


//--------------------- .note.nv.tkinfo           --------------------------
	.section	.note.nv.tkinfo,"",@"SHT_NOTE"
	.sectionflags	@"SHF_NOTE_NV_TKINFO"
	.tkinfo
        /*0018*/ 	.word	0x00000002
        /*0030*/ 	.string	""
        /*0030*/ 	.string	"ptxas"
        /*0030*/ 	.string	"Cuda compilation tools, release 13.0, V13.0.88"
        /*0030*/ 	.string	"Build cuda_13.0.r13.0/compiler.36424714_0"
        /*0030*/ 	.string	"-arch sm_100 -m 64 "



//--------------------- .note.nv.cuinfo           --------------------------
	.section	.note.nv.cuinfo,"",@"SHT_NOTE"
	.sectionflags	@"SHF_NOTE_NV_CUINFO"
        /*0018*/ 	.short	0x0002
        /*001a*/ 	.short	0x0064
        /*001c*/ 	.short	0x0082
	.zero		2


//--------------------- .nv.info                  --------------------------
	.section	.nv.info,"",@"SHT_CUDA_INFO"
	.align	4


	//----- nvinfo : EIATTR_REGCOUNT
	.align		4
        /*0000*/ 	.byte	0x04, 0x2f
        /*0002*/ 	.short	(.L_2 - .L_1)
	.align		4
.L_1:
        /*0004*/ 	.word	index@(_Z44printSuccessForCorrectExecutionConfigurationv)
        /*0008*/ 	.word	0x00000018


	//----- nvinfo : EIATTR_FRAME_SIZE
	.align		4
.L_2:
        /*000c*/ 	.byte	0x04, 0x11
        /*000e*/ 	.short	(.L_4 - .L_3)
	.align		4
.L_3:
        /*0010*/ 	.word	index@(_Z44printSuccessForCorrectExecutionConfigurationv)
        /*0014*/ 	.word	0x00000008


	//----- nvinfo : EIATTR_MIN_STACK_SIZE
	.align		4
.L_4:
        /*0018*/ 	.byte	0x04, 0x12
        /*001a*/ 	.short	(.L_6 - .L_5)
	.align		4
.L_5:
        /*001c*/ 	.word	index@(_Z44printSuccessForCorrectExecutionConfigurationv)
        /*0020*/ 	.word	0x00000008
.L_6:


//--------------------- .nv.compat                --------------------------
	.section	.nv.compat,"",@"SHT_CUDA_COMPAT_INFO"
	.align	4
        /*0000*/ 	.byte	0x02, 0x09, 0x00, 0x00, 0x02, 0x02, 0x01, 0x00, 0x02, 0x05, 0x05, 0x00, 0x03, 0x07, 0x01, 0x01
        /*0010*/ 	.byte	0x02, 0x03, 0x00, 0x00, 0x02, 0x06, 0x01, 0x00, 0x04, 0x0b, 0x08, 0x00, 0x09, 0x00, 0x00, 0x00
        /*0020*/ 	.byte	0x00, 0x00, 0x00, 0x00


//--------------------- .nv.info._Z44printSuccessForCorrectExecutionConfigurationv --------------------------
	.section	.nv.info._Z44printSuccessForCorrectExecutionConfigurationv,"",@"SHT_CUDA_INFO"
	.sectionflags	@""
	.align	4


	//----- nvinfo : EIATTR_CUDA_API_VERSION
	.align		4
        /*0000*/ 	.byte	0x04, 0x37
        /*0002*/ 	.short	(.L_8 - .L_7)
.L_7:
        /*0004*/ 	.word	0x00000082


	//----- nvinfo : EIATTR_SPARSE_MMA_MASK
	.align		4
.L_8:
        /*0008*/ 	.byte	0x03, 0x50
        /*000a*/ 	.short	0x0000


	//----- nvinfo : EIATTR_MAXREG_COUNT
	.align		4
        /*000c*/ 	.byte	0x03, 0x1b
        /*000e*/ 	.short	0x00ff


	//----- nvinfo : EIATTR_EXTERNS
	.align		4
        /*0010*/ 	.byte	0x04, 0x0f
        /*0012*/ 	.short	(.L_10 - .L_9)


	//   ....[0]....
	.align		4
.L_9:
        /*0014*/ 	.word	index@(vprintf)


	//----- nvinfo : EIATTR_MERCURY_ISA_VERSION
	.align		4
.L_10:
        /*0018*/ 	.byte	0x03, 0x5f
        /*001a*/ 	.short	0x0101


	//----- nvinfo : EIATTR_VRC_CTA_INIT_COUNT
	.align		4
        /*001c*/ 	.byte	0x02, 0x4a
	.zero		1
	.zero		1


	//----- nvinfo : EIATTR_SYSCALL_OFFSETS
	.align		4
        /*0020*/ 	.byte	0x04, 0x46
        /*0022*/ 	.short	(.L_12 - .L_11)


	//   ....[0]....
.L_11:
        /*0024*/ 	.word	0x00000140


	//----- nvinfo : EIATTR_EXIT_INSTR_OFFSETS
	.align		4
.L_12:
        /*0028*/ 	.byte	0x04, 0x1c
        /*002a*/ 	.short	(.L_14 - .L_13)


	//   ....[0]....
.L_13:
        /*002c*/ 	.word	0x000000a0


	//   ....[1]....
        /*0030*/ 	.word	0x00000150


	//----- nvinfo : EIATTR_CRS_STACK_SIZE
	.align		4
.L_14:
        /*0034*/ 	.byte	0x04, 0x1e
        /*0036*/ 	.short	(.L_16 - .L_15)
.L_15:
        /*0038*/ 	.word	0x00000000


	//----- nvinfo : EIATTR_SW_WAR
	.align		4
.L_16:
        /*003c*/ 	.byte	0x04, 0x36
        /*003e*/ 	.short	(.L_18 - .L_17)
.L_17:
        /*0040*/ 	.word	0x00000008
.L_18:


//--------------------- .nv.callgraph             --------------------------
	.section	.nv.callgraph,"",@"SHT_CUDA_CALLGRAPH"
	.align	4
	.sectionentsize	8
	.align		4
        /*0000*/ 	.word	0x00000000
	.align		4
        /*0004*/ 	.word	0xffffffff
	.align		4
        /*0008*/ 	.word	index@(_Z44printSuccessForCorrectExecutionConfigurationv)
	.align		4
        /*000c*/ 	.word	index@(vprintf)
	.align		4
        /*0010*/ 	.word	0x00000000
	.align		4
        /*0014*/ 	.word	0xfffffffe
	.align		4
        /*0018*/ 	.word	0x00000000
	.align		4
        /*001c*/ 	.word	0xfffffffd
	.align		4
        /*0020*/ 	.word	0x00000000
	.align		4
        /*0024*/ 	.word	0xfffffffc


//--------------------- .nv.constant4             --------------------------
	.section	.nv.constant4,"a",@progbits
	.align	8
	.align		8
.nv.constant4:
        /*0000*/ 	.dword	vprintf
	.align		8
        /*0008*/ 	.dword	$str


//--------------------- .text._Z44printSuccessForCorrectExecutionConfigurationv --------------------------
	.section	.text._Z44printSuccessForCorrectExecutionConfigurationv,"ax",@progbits
	.align	128
        .global         _Z44printSuccessForCorrectExecutionConfigurationv
        .type           _Z44printSuccessForCorrectExecutionConfigurationv,@function
        .size           _Z44printSuccessForCorrectExecutionConfigurationv,(.L_x_2 - _Z44printSuccessForCorrectExecutionConfigurationv)
        .other          _Z44printSuccessForCorrectExecutionConfigurationv,@"STO_CUDA_ENTRY STV_DEFAULT"
_Z44printSuccessForCorrectExecutionConfigurationv:
.text._Z44printSuccessForCorrectExecutionConfigurationv:
[----:B------:R-:W0:Y:S01]  /*0000*/  LDC R1, c[0x0][0x37c] ;  /* 0x0000df00ff017b82 */ /* 0x000e220000000800 */
[----:B------:R-:W1:Y:S01]  /*0010*/  S2R R2, SR_CTAID.X ;  /* 0x0000000000027919 */ /* 0x000e620000002500 */
[----:B------:R-:W2:Y:S01]  /*0020*/  LDCU UR4, c[0x0][0x2f8] ;  /* 0x00005f00ff0477ac */ /* 0x000ea20008000800 */
[----:B0-----:R-:W-:Y:S01]  /*0030*/  VIADD R1, R1, 0xfffffff8 ;  /* 0xfffffff801017836 */ /* 0x001fe20000000000 */
[----:B------:R-:W0:Y:S01]  /*0040*/  S2R R0, SR_TID.X ;  /* 0x0000000000007919 */ /* 0x000e220000002100 */
[----:B------:R-:W3:Y:S03]  /*0050*/  LDCU UR5, c[0x0][0x2fc] ;  /* 0x00005f80ff0577ac */ /* 0x000ee60008000800 */
[----:B--2---:R-:W-:-:S05]  /*0060*/  IADD3 R6, P1, PT, R1, UR4, RZ ;  /* 0x0000000401067c10 */ /* 0x004fca000ff3e0ff */
[----:B---3--:R-:W-:Y:S01]  /*0070*/  IMAD.X R7, RZ, RZ, UR5, P1 ;  /* 0x00000005ff077e24 */ /* 0x008fe200088e06ff */
[----:B-1----:R-:W-:-:S04]  /*0080*/  ISETP.NE.AND P0, PT, R2, 0xff, PT ;  /* 0x000000ff0200780c */ /* 0x002fc80003f05270 */
[----:B0-----:R-:W-:-:S13]  /*0090*/  ISETP.NE.OR P0, PT, R0, 0x3ff, P0 ;  /* 0x000003ff0000780c */ /* 0x001fda0000705670 */
[----:B------:R-:W-:Y:S05]  /*00a0*/  @P0 EXIT ;  /* 0x000000000000094d */ /* 0x000fea0003800000 */
[----:B------:R-:W-:Y:S02]  /*00b0*/  HFMA2 R9, -RZ, RZ, 0, 1.5199184417724609375e-05 ;  /* 0x000000ffff097431 */ /* 0x000fe400000001ff */
[----:B------:R-:W-:Y:S01]  /*00c0*/  IMAD.MOV.U32 R8, RZ, RZ, 0x3ff ;  /* 0x000003ffff087424 */ /* 0x000fe200078e00ff */
[----:B------:R-:W-:Y:S01]  /*00d0*/  MOV R0, 0x0 ;  /* 0x0000000000007802 */ /* 0x000fe20000000f00 */
[----:B------:R-:W0:Y:S03]  /*00e0*/  LDCU.64 UR4, c[0x4][0x8] ;  /* 0x01000100ff0477ac */ /* 0x000e260008000a00 */
[----:B------:R1:W2:Y:S01]  /*00f0*/  LDC.64 R2, c[0x4][R0] ;  /* 0x0100000000027b82 */ /* 0x0002a20000000a00 */
[----:B------:R1:W-:Y:S01]  /*0100*/  STL.64 [R1], R8 ;  /* 0x0000000801007387 */ /* 0x0003e20000100a00 */
[----:B0-----:R-:W-:Y:S01]  /*0110*/  IMAD.U32 R4, RZ, RZ, UR4 ;  /* 0x00000004ff047e24 */ /* 0x001fe2000f8e00ff */
[----:B-1----:R-:W-:-:S07]  /*0120*/  MOV R5, UR5 ;  /* 0x0000000500057c02 */ /* 0x002fce0008000f00 */
[----:B------:R-:W-:-:S07]  /*0130*/  LEPC R20, `(.L_x_0) ;  /* 0x000000001014794e */ /* 0x000fce0000000000 */
[----:B--2---:R-:W-:Y:S05]  /*0140*/  CALL.ABS.NOINC R2 ;  /* 0x0000000002007343 */ /* 0x004fea0003c00000 */
.L_x_0:
[----:B------:R-:W-:Y:S05]  /*0150*/  EXIT ;  /* 0x000000000000794d */ /* 0x000fea0003800000 */
.L_x_1:
[----:B------:R-:W-:-:S00]  /*0160*/  BRA `(.L_x_1) ;  /* 0xfffffffc00fc7947 */ /* 0x000fc0000383ffff */
[----:B------:R-:W-:-:S00]  /*0170*/  NOP ;  /* 0x0000000000007918 */ /* 0x000fc00000000000 */
        /* <DEDUP_REMOVED lines=8> */
.L_x_2:


//--------------------- .nv.global.init           --------------------------
	.section	.nv.global.init,"aw",@progbits
.nv.global.init:
	.type		$str,@object
	.size		$str,(.L_0 - $str)
$str:
        /*0000*/ 	.byte	0x53, 0x75, 0x63, 0x63, 0x65, 0x73, 0x73, 0x21, 0x0a, 0x20, 0x74, 0x68, 0x72, 0x65, 0x61, 0x64
        /*0010*/ 	.byte	0x49, 0x44, 0x78, 0x20, 0x3a, 0x20, 0x25, 0x20, 0x64, 0x20, 0x2c, 0x20, 0x42, 0x6c, 0x6f, 0x63
        /*0020*/ 	.byte	0x6b, 0x49, 0x64, 0x78, 0x20, 0x3a, 0x20, 0x25, 0x64, 0x0a, 0x00
.L_0:


//--------------------- .nv.shared.reserved.0     --------------------------
	.section	.nv.shared.reserved.0,"aw",@nobits
	.weak		__nv_reservedSMEM_offset_0_alias
	.size		__nv_reservedSMEM_offset_0_alias, 0, 64
	.other		__nv_reservedSMEM_offset_0_alias,@"STO_CUDA_RESERVED_SHARED STV_DEFAULT"
__nv_reservedSMEM_offset_0_alias:
	.zero		0
	.zero		64


//--------------------- .nv.constant0._Z44printSuccessForCorrectExecutionConfigurationv --------------------------
	.section	.nv.constant0._Z44printSuccessForCorrectExecutionConfigurationv,"a",@progbits
	.sectionflags	@""
	.align	4
.nv.constant0._Z44printSuccessForCorrectExecutionConfigurationv:
	.zero		896


//--------------------- SYMBOLS --------------------------

	.type		.nv.reservedSmem.offset0,@object
	.size		.nv.reservedSmem.offset0,0x4
	.type		vprintf,@function
